	.headerflags	@"EF_CUDA_TEXMODE_UNIFIED EF_CUDA_64BIT_ADDRESS EF_CUDA_ACCELERATORS EF_CUDA_SM90 EF_CUDA_VIRTUAL_SM(EF_CUDA_SM90)"
	.elftype	@"ET_EXEC"


//--------------------- .nv.info                  --------------------------
	.section	.nv.info,"",@"SHT_CUDA_INFO"
	.align	4


	//----- nvinfo : EIATTR_REGCOUNT
	.align		4
        /*0000*/ 	.byte	0x04, 0x2f
        /*0002*/ 	.short	(.L_3 - .L_2)
	.align		4
.L_2:
        /*0004*/ 	.word	index@(triton_poi_fused__native_batch_norm_legit_no_training_add_relu_14)
        /*0008*/ 	.word	0x00000020


	//----- nvinfo : EIATTR_MIN_STACK_SIZE
	.align		4
.L_3:
        /*000c*/ 	.byte	0x04, 0x12
        /*000e*/ 	.short	(.L_5 - .L_4)
	.align		4
.L_4:
        /*0010*/ 	.word	index@(triton_poi_fused__native_batch_norm_legit_no_training_add_relu_14)
        /*0014*/ 	.word	0x00000000


	//----- nvinfo : EIATTR_FRAME_SIZE
	.align		4
.L_5:
        /*0018*/ 	.byte	0x04, 0x11
        /*001a*/ 	.short	(.L_7 - .L_6)
	.align		4
.L_6:
        /*001c*/ 	.word	index@(triton_poi_fused__native_batch_norm_legit_no_training_add_relu_14)
        /*0020*/ 	.word	0x00000000


	//----- nvinfo : EIATTR_MIN_STACK_SIZE
	.align		4
.L_7:
        /*0024*/ 	.byte	0x04, 0x12
        /*0026*/ 	.short	(.L_9 - .L_8)
	.align		4
.L_8:
        /*0028*/ 	.word	index@(triton_poi_fused__native_batch_norm_legit_no_training_add_relu_14)
        /*002c*/ 	.word	0x00000000
.L_9:


//--------------------- .nv.info.triton_poi_fused__native_batch_norm_legit_no_training_add_relu_14 --------------------------
	.section	.nv.info.triton_poi_fused__native_batch_norm_legit_no_training_add_relu_14,"",@"SHT_CUDA_INFO"
	.sectionflags	@""
	.align	4


	//----- nvinfo : EIATTR_CUDA_API_VERSION
	.align		4
        /*0000*/ 	.byte	0x04, 0x37
        /*0002*/ 	.short	(.L_11 - .L_10)
.L_10:
        /*0004*/ 	.word	0x0000007c


	//----- nvinfo : EIATTR_KPARAM_INFO
	.align		4
.L_11:
        /*0008*/ 	.byte	0x04, 0x17
        /*000a*/ 	.short	(.L_13 - .L_12)
.L_12:
        /*000c*/ 	.word	0x00000000
        /*0010*/ 	.short	0x000b
        /*0012*/ 	.short	0x0058
        /*0014*/ 	.byte	0x00, 0xf0, 0x11, 0x00


	//----- nvinfo : EIATTR_KPARAM_INFO
	.align		4
.L_13:
        /*0018*/ 	.byte	0x04, 0x17
        /*001a*/ 	.short	(.L_15 - .L_14)
.L_14:
        /*001c*/ 	.word	0x00000000
        /*0020*/ 	.short	0x000a
        /*0022*/ 	.short	0x0050
        /*0024*/ 	.byte	0x00, 0xf4, 0x21, 0x00


	//----- nvinfo : EIATTR_KPARAM_INFO
	.align		4
.L_15:
        /*0028*/ 	.byte	0x04, 0x17
        /*002a*/ 	.short	(.L_17 - .L_16)
.L_16:
        /*002c*/ 	.word	0x00000000
        /*0030*/ 	.short	0x0009
        /*0032*/ 	.short	0x0048
        /*0034*/ 	.byte	0x00, 0xf4, 0x21, 0x00


	//----- nvinfo : EIATTR_KPARAM_INFO
	.align		4
.L_17:
        /*0038*/ 	.byte	0x04, 0x17
        /*003a*/ 	.short	(.L_19 - .L_18)
.L_18:
        /*003c*/ 	.word	0x00000000
        /*0040*/ 	.short	0x0008
        /*0042*/ 	.short	0x0040
        /*0044*/ 	.byte	0x00, 0xf4, 0x21, 0x00


	//----- nvinfo : EIATTR_KPARAM_INFO
	.align		4
.L_19:
        /*0048*/ 	.byte	0x04, 0x17
        /*004a*/ 	.short	(.L_21 - .L_20)
.L_20:
        /*004c*/ 	.word	0x00000000
        /*0050*/ 	.short	0x0007
        /*0052*/ 	.short	0x0038
        /*0054*/ 	.byte	0x00, 0xf4, 0x21, 0x00


	//----- nvinfo : EIATTR_KPARAM_INFO
	.align		4
.L_21:
        /*0058*/ 	.byte	0x04, 0x17
        /*005a*/ 	.short	(.L_23 - .L_22)
.L_22:
        /*005c*/ 	.word	0x00000000
        /*0060*/ 	.short	0x0006
        /*0062*/ 	.short	0x0030
        /*0064*/ 	.byte	0x00, 0xf4, 0x21, 0x00


	//----- nvinfo : EIATTR_KPARAM_INFO
	.align		4
.L_23:
        /*0068*/ 	.byte	0x04, 0x17
        /*006a*/ 	.short	(.L_25 - .L_24)
.L_24:
        /*006c*/ 	.word	0x00000000
        /*0070*/ 	.short	0x0005
        /*0072*/ 	.short	0x0028
        /*0074*/ 	.byte	0x00, 0xf4, 0x21, 0x00


	//----- nvinfo : EIATTR_KPARAM_INFO
	.align		4
.L_25:
        /*0078*/ 	.byte	0x04, 0x17
        /*007a*/ 	.short	(.L_27 - .L_26)
.L_26:
        /*007c*/ 	.word	0x00000000
        /*0080*/ 	.short	0x0004
        /*0082*/ 	.short	0x0020
        /*0084*/ 	.byte	0x00, 0xf4, 0x21, 0x00


	//----- nvinfo : EIATTR_KPARAM_INFO
	.align		4
.L_27:
        /*0088*/ 	.byte	0x04, 0x17
        /*008a*/ 	.short	(.L_29 - .L_28)
.L_28:
        /*008c*/ 	.word	0x00000000
        /*0090*/ 	.short	0x0003
        /*0092*/ 	.short	0x0018
        /*0094*/ 	.byte	0x00, 0xf4, 0x21, 0x00


	//----- nvinfo : EIATTR_KPARAM_INFO
	.align		4
.L_29:
        /*0098*/ 	.byte	0x04, 0x17
        /*009a*/ 	.short	(.L_31 - .L_30)
.L_30:
        /*009c*/ 	.word	0x00000000
        /*00a0*/ 	.short	0x0002
        /*00a2*/ 	.short	0x0010
        /*00a4*/ 	.byte	0x00, 0xf4, 0x21, 0x00


	//----- nvinfo : EIATTR_KPARAM_INFO
	.align		4
.L_31:
        /*00a8*/ 	.byte	0x04, 0x17
        /*00aa*/ 	.short	(.L_33 - .L_32)
.L_32:
        /*00ac*/ 	.word	0x00000000
        /*00b0*/ 	.short	0x0001
        /*00b2*/ 	.short	0x0008
        /*00b4*/ 	.byte	0x00, 0xf4, 0x21, 0x00


	//----- nvinfo : EIATTR_KPARAM_INFO
	.align		4
.L_33:
        /*00b8*/ 	.byte	0x04, 0x17
        /*00ba*/ 	.short	(.L_35 - .L_34)
.L_34:
        /*00bc*/ 	.word	0x00000000
        /*00c0*/ 	.short	0x0000
        /*00c2*/ 	.short	0x0000
        /*00c4*/ 	.byte	0x00, 0xf4, 0x21, 0x00


	//----- nvinfo : EIATTR_SPARSE_MMA_MASK
	.align		4
.L_35:
        /*00c8*/ 	.byte	0x03, 0x50
        /*00ca*/ 	.short	0x0000


	//----- nvinfo : EIATTR_MAXREG_COUNT
	.align		4
        /*00cc*/ 	.byte	0x03, 0x1b
        /*00ce*/ 	.short	0x00ff


	//----- nvinfo : EIATTR_EXIT_INSTR_OFFSETS
	.align		4
        /*00d0*/ 	.byte	0x04, 0x1c
        /*00d2*/ 	.short	(.L_37 - .L_36)


	//   ....[0]....
.L_36:
        /*00d4*/ 	.word	0x00000680


	//----- nvinfo : EIATTR_REQNTID
	.align		4
.L_37:
        /*00d8*/ 	.byte	0x04, 0x10
        /*00da*/ 	.short	(.L_39 - .L_38)
.L_38:
        /*00dc*/ 	.word	0x00000100
        /*00e0*/ 	.word	0x00000001
        /*00e4*/ 	.word	0x00000001


	//----- nvinfo : EIATTR_CBANK_PARAM_SIZE
	.align		4
.L_39:
        /*00e8*/ 	.byte	0x03, 0x19
        /*00ea*/ 	.short	0x005c


	//----- nvinfo : EIATTR_PARAM_CBANK
	.align		4
        /*00ec*/ 	.byte	0x04, 0x0a
        /*00ee*/ 	.short	(.L_41 - .L_40)
	.align		4
.L_40:
        /*00f0*/ 	.word	index@(.nv.constant0.triton_poi_fused__native_batch_norm_legit_no_training_add_relu_14)
        /*00f4*/ 	.short	0x0210
        /*00f6*/ 	.short	0x005c


	//----- nvinfo : EIATTR_SW_WAR
	.align		4
.L_41:
        /*00f8*/ 	.byte	0x04, 0x36
        /*00fa*/ 	.short	(.L_43 - .L_42)
.L_42:
        /*00fc*/ 	.word	0x00000008
.L_43:


//--------------------- .nv.callgraph             --------------------------
	.section	.nv.callgraph,"",@"SHT_CUDA_CALLGRAPH"
	.align	4
	.sectionentsize	8
	.align		4
        /*0000*/ 	.word	0x00000000
	.align		4
        /*0004*/ 	.word	0xffffffff
	.align		4
        /*0008*/ 	.word	0x00000000
	.align		4
        /*000c*/ 	.word	0xfffffffe
	.align		4
        /*0010*/ 	.word	0x00000000
	.align		4
        /*0014*/ 	.word	0xfffffffd
	.align		4
        /*0018*/ 	.word	0x00000000
	.align		4
        /*001c*/ 	.word	0xfffffffc


//--------------------- .nv.constant4             --------------------------
	.section	.nv.constant4,"a",@progbits
	.align	8
	.align		8
.nv.constant4:
        /*0000*/ 	.dword	_$_str
	.align		8
        /*0008*/ 	.dword	_$_str_$_2


//--------------------- .text.triton_poi_fused__native_batch_norm_legit_no_training_add_relu_14 --------------------------
	.section	.text.triton_poi_fused__native_batch_norm_legit_no_training_add_relu_14,"ax",@progbits
	.align	128
        .global         triton_poi_fused__native_batch_norm_legit_no_training_add_relu_14
        .type           triton_poi_fused__native_batch_norm_legit_no_training_add_relu_14,@function
        .size           triton_poi_fused__native_batch_norm_legit_no_training_add_relu_14,(.L_x_1 - triton_poi_fused__native_batch_norm_legit_no_training_add_relu_14)
        .other          triton_poi_fused__native_batch_norm_legit_no_training_add_relu_14,@"STO_CUDA_ENTRY STV_DEFAULT"
triton_poi_fused__native_batch_norm_legit_no_training_add_relu_14:
.text.triton_poi_fused__native_batch_norm_legit_no_training_add_relu_14:
[----:B------:R-:W-:Y:S01]  /*0000*/  LDC R1, c[0x0][0x28] ;  /* 0x00000a00ff017b82 */ /* 0x000fe20000000800 */
[----:B------:R-:W1:Y:S07]  /*0010*/  S2R R0, SR_TID.X ;  /* 0x0000000000007919 */ /* 0x000e6e0000002100 */
[----:B------:R-:W2:Y:S01]  /*0020*/  LDC.64 R6, c[0x0][0x228] ;  /* 0x00008a00ff067b82 */ /* 0x000ea20000000a00 */
[----:B------:R-:W-:Y:S01]  /*0030*/  ULDC.64 UR4, c[0x0][0x208] ;  /* 0x0000820000047ab9 */ /* 0x000fe20000000a00 */
[----:B------:R-:W3:Y:S06]  /*0040*/  S2R R5, SR_CTAID.X ;  /* 0x0000000000057919 */ /* 0x000eec0000002500 */
[----:B------:R-:W4:Y:S08]  /*0050*/  LDC.64 R12, c[0x0][0x218] ;  /* 0x00008600ff0c7b82 */ /* 0x000f300000000a00 */
[----:B------:R-:W5:Y:S08]  /*0060*/  LDC.64 R14, c[0x0][0x240] ;  /* 0x00009000ff0e7b82 */ /* 0x000f700000000a00 */
[----:B------:R-:W4:Y:S01]  /*0070*/  LDC.64 R16, c[0x0][0x220] ;  /* 0x00008800ff107b82 */ /* 0x000f220000000a00 */
[----:B-1----:R-:W-:-:S07]  /*0080*/  SHF.L.U32 R0, R0, 0x1, RZ ;  /* 0x0000000100007819 */ /* 0x002fce00000006ff */
[----:B------:R-:W1:Y:S01]  /*0090*/  LDC.64 R18, c[0x0][0x248] ;  /* 0x00009200ff127b82 */ /* 0x000e620000000a00 */
[----:B---3--:R-:W-:Y:S02]  /*00a0*/  SHF.R.S32.HI R3, RZ, 0x16, R5 ;  /* 0x00000016ff037819 */ /* 0x008fe40000011405 */
[----:B------:R-:W-:Y:S02]  /*00b0*/  LOP3.LUT R0, R0, 0x1fe, RZ, 0xc0, !PT ;  /* 0x000001fe00007812 */ /* 0x000fe400078ec0ff */
[----:B------:R-:W-:-:S03]  /*00c0*/  SGXT R3, R3, 0x1 ;  /* 0x000000010303781a */ /* 0x000fc60000000200 */
[----:B------:R-:W3:Y:S01]  /*00d0*/  LDC.64 R8, c[0x0][0x238] ;  /* 0x00008e00ff087b82 */ /* 0x000ee20000000a00 */
[----:B------:R-:W-:-:S04]  /*00e0*/  LEA R0, R5, R0, 0x9 ;  /* 0x0000000005007211 */ /* 0x000fc800078e48ff */
[----:B------:R-:W-:-:S03]  /*00f0*/  LEA.HI R4, R3, R0, RZ, 0x7 ;  /* 0x0000000003047211 */ /* 0x000fc600078f38ff */
[----:B------:R-:W1:Y:S01]  /*0100*/  LDC.64 R2, c[0x0][0x250] ;  /* 0x00009400ff027b82 */ /* 0x000e620000000a00 */
[----:B------:R-:W-:-:S04]  /*0110*/  LOP3.LUT R21, R4, 0xffffff80, RZ, 0xc0, !PT ;  /* 0xffffff8004157812 */ /* 0x000fc800078ec0ff */
[----:B------:R-:W-:-:S03]  /*0120*/  IADD3 R21, R0, -R21, RZ ;  /* 0x8000001500157210 */ /* 0x000fc60007ffe0ff */
[----:B------:R-:W3:Y:S02]  /*0130*/  LDC.64 R22, c[0x0][0x230] ;  /* 0x00008c00ff167b82 */ /* 0x000ee40000000a00 */
[----:B--2---:R-:W-:-:S06]  /*0140*/  IMAD.WIDE R6, R21, 0x4, R6 ;  /* 0x0000000415067825 */ /* 0x004fcc00078e0206 */
[----:B------:R-:W2:Y:S01]  /*0150*/  LDG.E.EL.64 R6, desc[UR4][R6.64] ;  /* 0x0000000406067981 */ /* 0x000ea2000c2e1b00 */
[----:B------:R-:W3:Y:S01]  /*0160*/  LDC.64 R10, c[0x0][0x258] ;  /* 0x00009600ff0a7b82 */ /* 0x000ee20000000a00 */
[----:B01----:R-:W-:-:S07]  /*0170*/  IMAD.WIDE R2, R21, 0x4, R2 ;  /* 0x0000000415027825 */ /* 0x003fce00078e0202 */
[----:B------:R-:W0:Y:S01]  /*0180*/  LDC.64 R4, c[0x0][0x260] ;  /* 0x00009800ff047b82 */ /* 0x000e220000000a00 */
[----:B------:R-:W2:Y:S01]  /*0190*/  LDG.E.EL.64 R2, desc[UR4][R2.64] ;  /* 0x0000000402027981 */ /* 0x000ea2000c2e1b00 */
[----:B----4-:R-:W-:-:S04]  /*01a0*/  IMAD.WIDE R12, R0, 0x4, R12 ;  /* 0x00000004000c7825 */ /* 0x010fc800078e020c */
[----:B-----5:R-:W-:Y:S02]  /*01b0*/  IMAD.WIDE R14, R0, 0x4, R14 ;  /* 0x00000004000e7825 */ /* 0x020fe400078e020e */
[----:B------:R-:W4:Y:S02]  /*01c0*/  LDG.E.64 R12, desc[UR4][R12.64] ;  /* 0x000000040c0c7981 */ /* 0x000f24000c1e1b00 */
[C---:B------:R-:W-:Y:S02]  /*01d0*/  IMAD.WIDE R16, R21.reuse, 0x4, R16 ;  /* 0x0000000415107825 */ /* 0x040fe400078e0210 */
[----:B------:R-:W5:Y:S02]  /*01e0*/  LDG.E.64 R14, desc[UR4][R14.64] ;  /* 0x000000040e0e7981 */ /* 0x000f64000c1e1b00 */
[C---:B------:R-:W-:Y:S02]  /*01f0*/  IMAD.WIDE R18, R21.reuse, 0x4, R18 ;  /* 0x0000000415127825 */ /* 0x040fe400078e0212 */
[----:B------:R-:W4:Y:S02]  /*0200*/  LDG.E.EL.64 R16, desc[UR4][R16.64] ;  /* 0x0000000410107981 */ /* 0x000f24000c2e1b00 */
[----:B---3--:R-:W-:-:S02]  /*0210*/  IMAD.WIDE R24, R21, 0x4, R8 ;  /* 0x0000000415187825 */ /* 0x008fc400078e0208 */
[----:B------:R-:W5:Y:S02]  /*0220*/  LDG.E.EL.64 R18, desc[UR4][R18.64] ;  /* 0x0000000412127981 */ /* 0x000f64000c2e1b00 */
[----:B------:R-:W-:-:S04]  /*0230*/  IMAD.WIDE R22, R21, 0x4, R22 ;  /* 0x0000000415167825 */ /* 0x000fc800078e0216 */
[C---:B------:R-:W-:Y:S02]  /*0240*/  IMAD.WIDE R10, R21.reuse, 0x4, R10 ;  /* 0x00000004150a7825 */ /* 0x040fe400078e020a */
[----:B------:R-:W3:Y:S02]  /*0250*/  LDG.E.EL.64 R22, desc[UR4][R22.64] ;  /* 0x0000000416167981 */ /* 0x000ee4000c2e1b00 */
[----:B0-----:R-:W-:Y:S02]  /*0260*/  IMAD.WIDE R8, R21, 0x4, R4 ;  /* 0x0000000415087825 */ /* 0x001fe400078e0204 */
[----:B------:R0:W3:Y:S04]  /*0270*/  LDG.E.EL.64 R4, desc[UR4][R24.64] ;  /* 0x0000000418047981 */ /* 0x0000e8000c2e1b00 */
[----:B------:R-:W3:Y:S04]  /*0280*/  LDG.E.EL.64 R10, desc[UR4][R10.64] ;  /* 0x000000040a0a7981 */ /* 0x000ee8000c2e1b00 */
[----:B------:R-:W3:Y:S01]  /*0290*/  LDG.E.EL.64 R8, desc[UR4][R8.64] ;  /* 0x0000000408087981 */ /* 0x000ee2000c2e1b00 */
[----:B--2---:R-:W-:Y:S01]  /*02a0*/  FADD R6, R6, 9.9999997473787516356e-06 ;  /* 0x3727c5ac06067421 */ /* 0x004fe20000000000 */
[----:B------:R-:W-:-:S05]  /*02b0*/  FADD R7, R7, 9.9999997473787516356e-06 ;  /* 0x3727c5ac07077421 */ /* 0x000fca0000000000 */
[----:B------:R-:W1:Y:S01]  /*02c0*/  MUFU.SQRT R6, R6 ;  /* 0x0000000600067308 */ /* 0x000e620000002000 */
[----:B------:R-:W-:Y:S01]  /*02d0*/  FADD R20, R2, 9.9999997473787516356e-06 ;  /* 0x3727c5ac02147421 */ /* 0x000fe20000000000 */
[----:B------:R-:W-:-:S06]  /*02e0*/  FADD R3, R3, 9.9999997473787516356e-06 ;  /* 0x3727c5ac03037421 */ /* 0x000fcc0000000000 */
[----:B------:R-:W2:Y:S08]  /*02f0*/  MUFU.SQRT R21, R7 ;  /* 0x0000000700157308 */ /* 0x000eb00000002000 */
[----:B------:R-:W4:Y:S01]  /*0300*/  MUFU.SQRT R26, R20 ;  /* 0x00000014001a7308 */ /* 0x000f220000002000 */
[----:B-1----:R-:W-:-:S07]  /*0310*/  FSETP.GT.AND P6, PT, R6, 8.50705917302346158658e+37, PT ;  /* 0x7e8000000600780b */ /* 0x002fce0003fc4000 */
[----:B0-----:R-:W0:Y:S01]  /*0320*/  MUFU.SQRT R25, R3 ;  /* 0x0000000300197308 */ /* 0x001e220000002000 */
[----:B------:R-:W-:Y:S01]  /*0330*/  HFMA2.MMA R2, -RZ, RZ, 1.625, 0 ;  /* 0x3e800000ff027435 */ /* 0x000fe200000001ff */
[----:B------:R-:W-:Y:S02]  /*0340*/  FSETP.GEU.AND P5, PT, R6, 1.175494350822287508e-38, PT ;  /* 0x008000000600780b */ /* 0x000fe40003fae000 */
[C---:B--2---:R-:W-:Y:S02]  /*0350*/  FSETP.GT.AND P4, PT, R21.reuse, 8.50705917302346158658e+37, PT ;  /* 0x7e8000001500780b */ /* 0x044fe40003f84000 */
[C---:B----4-:R-:W-:Y:S02]  /*0360*/  FSETP.GT.AND P3, PT, R26.reuse, 8.50705917302346158658e+37, PT ;  /* 0x7e8000001a00780b */ /* 0x050fe40003f64000 */
[----:B------:R-:W-:Y:S01]  /*0370*/  FSETP.GEU.AND P0, PT, R26, 1.175494350822287508e-38, PT ;  /* 0x008000001a00780b */ /* 0x000fe20003f0e000 */
[----:B------:R-:W-:Y:S01]  /*0380*/  @P6 FMUL R6, R6, 0.25 ;  /* 0x3e80000006066820 */ /* 0x000fe20000400000 */
[----:B------:R-:W-:-:S02]  /*0390*/  FSETP.GEU.AND P2, PT, R21, 1.175494350822287508e-38, PT ;  /* 0x008000001500780b */ /* 0x000fc40003f4e000 */
[C---:B0-----:R-:W-:Y:S02]  /*03a0*/  FSETP.GT.AND P1, PT, R25.reuse, 8.50705917302346158658e+37, PT ;  /* 0x7e8000001900780b */ /* 0x041fe40003f24000 */
[----:B------:R-:W-:Y:S02]  /*03b0*/  FSEL R3, R2, 1, P6 ;  /* 0x3f80000002037808 */ /* 0x000fe40003000000 */
[----:B------:R-:W-:Y:S01]  /*03c0*/  FSETP.GEU.AND P6, PT, R25, 1.175494350822287508e-38, PT ;  /* 0x008000001900780b */ /* 0x000fe20003fce000 */
[----:B------:R-:W-:Y:S02]  /*03d0*/  @!P5 FMUL R6, R6, 16777216 ;  /* 0x4b8000000606d820 */ /* 0x000fe40000400000 */
[----:B------:R-:W-:Y:S01]  /*03e0*/  @P3 FMUL R26, R26, 0.25 ;  /* 0x3e8000001a1a3820 */ /* 0x000fe20000400000 */
[----:B------:R-:W-:Y:S01]  /*03f0*/  @P4 FMUL R21, R21, 0.25 ;  /* 0x3e80000015154820 */ /* 0x000fe20000400000 */
[----:B------:R-:W0:Y:S02]  /*0400*/  MUFU.RCP R20, R6 ;  /* 0x0000000600147308 */ /* 0x000e240000001000 */
[----:B------:R-:W-:Y:S01]  /*0410*/  @!P0 FMUL R26, R26, 16777216 ;  /* 0x4b8000001a1a8820 */ /* 0x000fe20000400000 */
[----:B------:R-:W-:Y:S01]  /*0420*/  @!P2 FMUL R21, R21, 16777216 ;  /* 0x4b8000001515a820 */ /* 0x000fe20000400000 */
[----:B------:R-:W-:-:S04]  /*0430*/  @P1 FMUL R25, R25, 0.25 ;  /* 0x3e80000019191820 */ /* 0x000fc80000400000 */
[----:B------:R-:W-:Y:S01]  /*0440*/  @!P6 FMUL R25, R25, 16777216 ;  /* 0x4b8000001919e820 */ /* 0x000fe20000400000 */
[----:B------:R-:W1:Y:S01]  /*0450*/  MUFU.RCP R7, R26 ;  /* 0x0000001a00077308 */ /* 0x000e620000001000 */
[----:B------:R-:W-:Y:S01]  /*0460*/  @!P5 FMUL R3, R3, 16777216 ;  /* 0x4b8000000303d820 */ /* 0x000fe20000400000 */
[----:B------:R-:W-:-:S06]  /*0470*/  FSEL R28, R2, 1, P3 ;  /* 0x3f800000021c7808 */ /* 0x000fcc0001800000 */
[----:B------:R-:W2:Y:S01]  /*0480*/  MUFU.RCP R21, R21 ;  /* 0x0000001500157308 */ /* 0x000ea20000001000 */
[----:B------:R-:W-:-:S07]  /*0490*/  FSEL R24, R2, 1, P4 ;  /* 0x3f80000002187808 */ /* 0x000fce0002000000 */
[----:B------:R-:W4:Y:S01]  /*04a0*/  MUFU.RCP R6, R25 ;  /* 0x0000001900067308 */ /* 0x000f220000001000 */
[----:B------:R-:W-:Y:S01]  /*04b0*/  FSEL R27, R2, 1, P1 ;  /* 0x3f800000021b7808 */ /* 0x000fe20000800000 */
[----:B0-----:R-:W-:Y:S01]  /*04c0*/  FMUL R20, R20, R3 ;  /* 0x0000000314147220 */ /* 0x001fe20000400000 */
[----:B------:R-:W-:Y:S01]  /*04d0*/  @!P0 FMUL R28, R28, 16777216 ;  /* 0x4b8000001c1c8820 */ /* 0x000fe20000400000 */
[----:B------:R-:W0:Y:S01]  /*04e0*/  LDC.64 R2, c[0x0][0x210] ;  /* 0x00008400ff027b82 */ /* 0x000e220000000a00 */
[----:B------:R-:W-:Y:S01]  /*04f0*/  @!P2 FMUL R24, R24, 16777216 ;  /* 0x4b8000001818a820 */ /* 0x000fe20000400000 */
[----:B------:R-:W-:Y:S01]  /*0500*/  @!P6 FMUL R27, R27, 16777216 ;  /* 0x4b8000001b1be820 */ /* 0x000fe20000400000 */
[----:B-1----:R-:W-:Y:S01]  /*0510*/  FMUL R7, R7, R28 ;  /* 0x0000001c07077220 */ /* 0x002fe20000400000 */
[----:B------:R-:W-:Y:S01]  /*0520*/  FADD R29, R12, -R16 ;  /* 0x800000100c1d7221 */ /* 0x000fe20000000000 */
[----:B-----5:R-:W-:Y:S01]  /*0530*/  FADD R14, R14, -R18 ;  /* 0x800000120e0e7221 */ /* 0x020fe20000000000 */
[----:B--2---:R-:W-:Y:S01]  /*0540*/  FMUL R21, R21, R24 ;  /* 0x0000001815157220 */ /* 0x004fe20000400000 */
[----:B------:R-:W-:Y:S01]  /*0550*/  FADD R12, R13, -R17 ;  /* 0x800000110d0c7221 */ /* 0x000fe20000000000 */
[----:B------:R-:W-:Y:S01]  /*0560*/  FADD R15, R15, -R19 ;  /* 0x800000130f0f7221 */ /* 0x000fe20000000000 */
[----:B------:R-:W-:Y:S01]  /*0570*/  FMUL R29, R20, R29 ;  /* 0x0000001d141d7220 */ /* 0x000fe20000400000 */
[----:B------:R-:W-:Y:S01]  /*0580*/  FMUL R7, R7, R14 ;  /* 0x0000000e07077220 */ /* 0x000fe20000400000 */
[----:B----4-:R-:W-:Y:S01]  /*0590*/  FMUL R6, R6, R27 ;  /* 0x0000001b06067220 */ /* 0x010fe20000400000 */
[----:B------:R-:W-:Y:S01]  /*05a0*/  FMUL R12, R21, R12 ;  /* 0x0000000c150c7220 */ /* 0x000fe20000400000 */
[----:B---3--:R-:W-:Y:S01]  /*05b0*/  FFMA R4, R22, R29, R4 ;  /* 0x0000001d16047223 */ /* 0x008fe20000000004 */
[----:B------:R-:W-:Y:S01]  /*05c0*/  FFMA R7, R10, R7, R8 ;  /* 0x000000070a077223 */ /* 0x000fe20000000008 */
[----:B------:R-:W-:Y:S01]  /*05d0*/  FMUL R6, R6, R15 ;  /* 0x0000000f06067220 */ /* 0x000fe20000400000 */
[----:B------:R-:W-:-:S03]  /*05e0*/  FFMA R5, R23, R12, R5 ;  /* 0x0000000c17057223 */ /* 0x000fc60000000005 */
[----:B------:R-:W-:Y:S01]  /*05f0*/  FFMA R6, R11, R6, R9 ;  /* 0x000000060b067223 */ /* 0x000fe20000000009 */
[C---:B------:R-:W-:Y:S01]  /*0600*/  FSETP.GEU.AND P0, PT, R4.reuse, -R7, PT ;  /* 0x800000070400720b */ /* 0x040fe20003f0e000 */
[----:B------:R-:W-:Y:S02]  /*0610*/  FADD R4, R4, R7 ;  /* 0x0000000704047221 */ /* 0x000fe40000000000 */
[C---:B------:R-:W-:Y:S01]  /*0620*/  FADD R7, R5.reuse, R6 ;  /* 0x0000000605077221 */ /* 0x040fe20000000000 */
[----:B------:R-:W-:Y:S01]  /*0630*/  FSETP.GEU.AND P1, PT, R5, -R6, PT ;  /* 0x800000060500720b */ /* 0x000fe20003f2e000 */
[----:B0-----:R-:W-:Y:S01]  /*0640*/  IMAD.WIDE R2, R0, 0x4, R2 ;  /* 0x0000000400027825 */ /* 0x001fe200078e0202 */
[----:B------:R-:W-:Y:S02]  /*0650*/  FSEL R4, R4, RZ, P0 ;  /* 0x000000ff04047208 */ /* 0x000fe40000000000 */
[----:B------:R-:W-:-:S05]  /*0660*/  FSEL R5, R7, RZ, P1 ;  /* 0x000000ff07057208 */ /* 0x000fca0000800000 */
[----:B------:R-:W-:Y:S01]  /*0670*/  STG.E.64 desc[UR4][R2.64], R4 ;  /* 0x0000000402007986 */ /* 0x000fe2000c101b04 */
[----:B------:R-:W-:Y:S05]  /*0680*/  EXIT ;  /* 0x000000000000794d */ /* 0x000fea0003800000 */
.L_x_0:
[----:B------:R-:W-:-:S00]  /*0690*/  BRA `(.L_x_0) ;  /* 0xfffffffc00fc7947 */ /* 0x000fc0000383ffff */
[----:B------:R-:W-:-:S00]  /*06a0*/  NOP ;  /* 0x0000000000007918 */ /* 0x000fc00000000000 */
        /* <DEDUP_REMOVED lines=13> */
.L_x_1:


//--------------------- .nv.global.init           --------------------------
	.section	.nv.global.init,"aw",@progbits
.nv.global.init:
	.type		_$_str,@object
	.size		_$_str,(_$_str_$_2 - _$_str)
_$_str:
        /*0000*/ 	.byte	0x5f, 0x5f, 0x43, 0x55, 0x44, 0x41, 0x5f, 0x46, 0x54, 0x5a, 0x00
	.type		_$_str_$_2,@object
	.size		_$_str_$_2,(.L_1 - _$_str_$_2)
_$_str_$_2:
        /*000b*/ 	.byte	0x5f, 0x5f, 0x43, 0x55, 0x44, 0x41, 0x5f, 0x50, 0x52, 0x45, 0x43, 0x5f, 0x53, 0x51, 0x52, 0x54
        /*001b*/ 	.byte	0x00
.L_1:


//--------------------- .nv.constant0.triton_poi_fused__native_batch_norm_legit_no_training_add_relu_14 --------------------------
	.section	.nv.constant0.triton_poi_fused__native_batch_norm_legit_no_training_add_relu_14,"a",@progbits
	.sectionflags	@""
	.align	4
.nv.constant0.triton_poi_fused__native_batch_norm_legit_no_training_add_relu_14:
	.zero		620
